	.headerflags	@"EF_CUDA_TEXMODE_UNIFIED EF_CUDA_64BIT_ADDRESS EF_CUDA_ACCELERATORS EF_CUDA_SM90 EF_CUDA_VIRTUAL_SM(EF_CUDA_SM90)"
	.elftype	@"ET_EXEC"


//--------------------- .nv.info                  --------------------------
	.section	.nv.info,"",@"SHT_CUDA_INFO"
	.align	4


	//----- nvinfo : EIATTR_REGCOUNT
	.align		4
        /*0000*/ 	.byte	0x04, 0x2f
        /*0002*/ 	.short	(.L_1 - .L_0)
	.align		4
.L_0:
        /*0004*/ 	.word	index@(triton_poi_fused_permute_1)
        /*0008*/ 	.word	0x0000000a


	//----- nvinfo : EIATTR_MIN_STACK_SIZE
	.align		4
.L_1:
        /*000c*/ 	.byte	0x04, 0x12
        /*000e*/ 	.short	(.L_3 - .L_2)
	.align		4
.L_2:
        /*0010*/ 	.word	index@(triton_poi_fused_permute_1)
        /*0014*/ 	.word	0x00000000


	//----- nvinfo : EIATTR_FRAME_SIZE
	.align		4
.L_3:
        /*0018*/ 	.byte	0x04, 0x11
        /*001a*/ 	.short	(.L_5 - .L_4)
	.align		4
.L_4:
        /*001c*/ 	.word	index@(triton_poi_fused_permute_1)
        /*0020*/ 	.word	0x00000000


	//----- nvinfo : EIATTR_MIN_STACK_SIZE
	.align		4
.L_5:
        /*0024*/ 	.byte	0x04, 0x12
        /*0026*/ 	.short	(.L_7 - .L_6)
	.align		4
.L_6:
        /*0028*/ 	.word	index@(triton_poi_fused_permute_1)
        /*002c*/ 	.word	0x00000000
.L_7:


//--------------------- .nv.info.triton_poi_fused_permute_1 --------------------------
	.section	.nv.info.triton_poi_fused_permute_1,"",@"SHT_CUDA_INFO"
	.sectionflags	@""
	.align	4


	//----- nvinfo : EIATTR_CUDA_API_VERSION
	.align		4
        /*0000*/ 	.byte	0x04, 0x37
        /*0002*/ 	.short	(.L_9 - .L_8)
.L_8:
        /*0004*/ 	.word	0x0000007c


	//----- nvinfo : EIATTR_KPARAM_INFO
	.align		4
.L_9:
        /*0008*/ 	.byte	0x04, 0x17
        /*000a*/ 	.short	(.L_11 - .L_10)
.L_10:
        /*000c*/ 	.word	0x00000000
        /*0010*/ 	.short	0x0002
        /*0012*/ 	.short	0x0010
        /*0014*/ 	.byte	0x00, 0xf0, 0x11, 0x00


	//----- nvinfo : EIATTR_KPARAM_INFO
	.align		4
.L_11:
        /*0018*/ 	.byte	0x04, 0x17
        /*001a*/ 	.short	(.L_13 - .L_12)
.L_12:
        /*001c*/ 	.word	0x00000000
        /*0020*/ 	.short	0x0001
        /*0022*/ 	.short	0x0008
        /*0024*/ 	.byte	0x00, 0xf4, 0x21, 0x00


	//----- nvinfo : EIATTR_KPARAM_INFO
	.align		4
.L_13:
        /*0028*/ 	.byte	0x04, 0x17
        /*002a*/ 	.short	(.L_15 - .L_14)
.L_14:
        /*002c*/ 	.word	0x00000000
        /*0030*/ 	.short	0x0000
        /*0032*/ 	.short	0x0000
        /*0034*/ 	.byte	0x00, 0xf4, 0x21, 0x00


	//----- nvinfo : EIATTR_SPARSE_MMA_MASK
	.align		4
.L_15:
        /*0038*/ 	.byte	0x03, 0x50
        /*003a*/ 	.short	0x0000


	//----- nvinfo : EIATTR_MAXREG_COUNT
	.align		4
        /*003c*/ 	.byte	0x03, 0x1b
        /*003e*/ 	.short	0x00ff


	//----- nvinfo : EIATTR_EXIT_INSTR_OFFSETS
	.align		4
        /*0040*/ 	.byte	0x04, 0x1c
        /*0042*/ 	.short	(.L_17 - .L_16)


	//   ....[0]....
.L_16:
        /*0044*/ 	.word	0x00000110


	//   ....[1]....
        /*0048*/ 	.word	0x00000130


	//----- nvinfo : EIATTR_REQNTID
	.align		4
.L_17:
        /*004c*/ 	.byte	0x04, 0x10
        /*004e*/ 	.short	(.L_19 - .L_18)
.L_18:
        /*0050*/ 	.word	0x00000080
        /*0054*/ 	.word	0x00000001
        /*0058*/ 	.word	0x00000001


	//----- nvinfo : EIATTR_CRS_STACK_SIZE
	.align		4
.L_19:
        /*005c*/ 	.byte	0x04, 0x1e
        /*005e*/ 	.short	(.L_21 - .L_20)
.L_20:
        /*0060*/ 	.word	0x00000000


	//----- nvinfo : EIATTR_CBANK_PARAM_SIZE
	.align		4
.L_21:
        /*0064*/ 	.byte	0x03, 0x19
        /*0066*/ 	.short	0x0014


	//----- nvinfo : EIATTR_PARAM_CBANK
	.align		4
        /*0068*/ 	.byte	0x04, 0x0a
        /*006a*/ 	.short	(.L_23 - .L_22)
	.align		4
.L_22:
        /*006c*/ 	.word	index@(.nv.constant0.triton_poi_fused_permute_1)
        /*0070*/ 	.short	0x0210
        /*0072*/ 	.short	0x0014


	//----- nvinfo : EIATTR_SW_WAR
	.align		4
.L_23:
        /*0074*/ 	.byte	0x04, 0x36
        /*0076*/ 	.short	(.L_25 - .L_24)
.L_24:
        /*0078*/ 	.word	0x00000008
.L_25:


//--------------------- .nv.callgraph             --------------------------
	.section	.nv.callgraph,"",@"SHT_CUDA_CALLGRAPH"
	.align	4
	.sectionentsize	8
	.align		4
        /*0000*/ 	.word	0x00000000
	.align		4
        /*0004*/ 	.word	0xffffffff
	.align		4
        /*0008*/ 	.word	0x00000000
	.align		4
        /*000c*/ 	.word	0xfffffffe
	.align		4
        /*0010*/ 	.word	0x00000000
	.align		4
        /*0014*/ 	.word	0xfffffffd
	.align		4
        /*0018*/ 	.word	0x00000000
	.align		4
        /*001c*/ 	.word	0xfffffffc


//--------------------- .text.triton_poi_fused_permute_1 --------------------------
	.section	.text.triton_poi_fused_permute_1,"ax",@progbits
	.align	128
        .global         triton_poi_fused_permute_1
        .type           triton_poi_fused_permute_1,@function
        .size           triton_poi_fused_permute_1,(.L_x_3 - triton_poi_fused_permute_1)
        .other          triton_poi_fused_permute_1,@"STO_CUDA_ENTRY STV_DEFAULT"
triton_poi_fused_permute_1:
.text.triton_poi_fused_permute_1:
[----:B------:R-:W0:Y:S02]  /*0000*/  LDC R1, c[0x0][0x28] ;  /* 0x00000a00ff017b82 */ /* 0x000e240000000800 */
[----:B------:R-:W1:Y:S01]  /*0010*/  S2R R0, SR_TID.X ;  /* 0x0000000000007919 */ /* 0x000e620000002100 */
[----:B------:R-:W2:Y:S01]  /*0020*/  LDC.64 R4, c[0x0][0x218] ;  /* 0x00008600ff047b82 */ /* 0x000ea20000000a00 */
[----:B------:R-:W-:Y:S01]  /*0030*/  ULDC.64 UR4, c[0x0][0x208] ;  /* 0x0000820000047ab9 */ /* 0x000fe20000000a00 */
[----:B------:R-:W-:Y:S01]  /*0040*/  BSSY B0, `(.L_x_0) ;  /* 0x000000c000007945 */ /* 0x000fe20003800000 */
[----:B------:R-:W3:Y:S01]  /*0050*/  S2R R7, SR_CTAID.X ;  /* 0x0000000000077919 */ /* 0x000ee20000002500 */
[----:B------:R-:W-:Y:S01]  /*0060*/  CS2R R2, SRZ ;  /* 0x0000000000027805 */ /* 0x000fe2000001ff00 */
[----:B-1----:R-:W-:-:S05]  /*0070*/  IMAD.SHL.U32 R0, R0, 0x2, RZ ;  /* 0x0000000200007824 */ /* 0x002fca00078e00ff */
[----:B------:R-:W-:-:S04]  /*0080*/  LOP3.LUT R0, R0, 0xfe, RZ, 0xc0, !PT ;  /* 0x000000fe00007812 */ /* 0x000fc800078ec0ff */
[----:B---3--:R-:W-:-:S04]  /*0090*/  LEA R7, R7, R0, 0x8 ;  /* 0x0000000007077211 */ /* 0x008fc800078e40ff */
[C---:B------:R-:W-:Y:S01]  /*00a0*/  ISETP.GE.AND P0, PT, R7.reuse, 0x400, PT ;  /* 0x000004000700780c */ /* 0x040fe20003f06270 */
[----:B--2---:R-:W-:-:S12]  /*00b0*/  IMAD.WIDE R4, R7, 0x4, R4 ;  /* 0x0000000407047825 */ /* 0x004fd800078e0204 */
[----:B------:R-:W-:Y:S05]  /*00c0*/  @P0 BRA `(.L_x_1) ;  /* 0x00000000000c0947 */ /* 0x000fea0003800000 */
[----:B------:R-:W1:Y:S02]  /*00d0*/  LDC.64 R2, c[0x0][0x210] ;  /* 0x00008400ff027b82 */ /* 0x000e640000000a00 */
[----:B-1----:R-:W-:-:S06]  /*00e0*/  IMAD.WIDE R2, R7, 0x4, R2 ;  /* 0x0000000407027825 */ /* 0x002fcc00078e0202 */
[----:B------:R-:W5:Y:S02]  /*00f0*/  LDG.E.64 R2, desc[UR4][R2.64] ;  /* 0x0000000402027981 */ /* 0x000f64000c1e1b00 */
.L_x_1:
[----:B------:R-:W-:Y:S05]  /*0100*/  BSYNC B0 ;  /* 0x0000000000007941 */ /* 0x000fea0003800000 */
.L_x_0:
[----:B------:R-:W-:Y:S05]  /*0110*/  @P0 EXIT ;  /* 0x000000000000094d */ /* 0x000fea0003800000 */
[----:B-----5:R-:W-:Y:S01]  /*0120*/  STG.E.64 desc[UR4][R4.64], R2 ;  /* 0x0000000204007986 */ /* 0x020fe2000c101b04 */
[----:B------:R-:W-:Y:S05]  /*0130*/  EXIT ;  /* 0x000000000000794d */ /* 0x000fea0003800000 */
.L_x_2:
[----:B------:R-:W-:-:S00]  /*0140*/  BRA `(.L_x_2) ;  /* 0xfffffffc00fc7947 */ /* 0x000fc0000383ffff */
[----:B------:R-:W-:-:S00]  /*0150*/  NOP ;  /* 0x0000000000007918 */ /* 0x000fc00000000000 */
        /* <DEDUP_REMOVED lines=10> */
.L_x_3:


//--------------------- .nv.constant0.triton_poi_fused_permute_1 --------------------------
	.section	.nv.constant0.triton_poi_fused_permute_1,"a",@progbits
	.sectionflags	@""
	.align	4
.nv.constant0.triton_poi_fused_permute_1:
	.zero		548
